//
// Generated by NVIDIA NVVM Compiler
//
// Compiler Build ID: CL-36424714
// Cuda compilation tools, release 13.0, V13.0.88
// Based on NVVM 20.0.0
//

.version 9.0
.target sm_100
.address_size 64

	// .globl	_Z6kernelPi
.const .align 4 .b8 dev_const_a[16];

.visible .entry _Z6kernelPi(
	.param .u64 .ptr .align 1 _Z6kernelPi_param_0
)
{
	.reg .b32 	%r<5>;
	.reg .b64 	%rd<7>;

	ld.param.u64 	%rd1, [_Z6kernelPi_param_0];
	cvta.to.global.u64 	%rd2, %rd1;
	mov.u32 	%r1, %tid.x;
	mul.wide.u32 	%rd3, %r1, 4;
	mov.u64 	%rd4, dev_const_a;
	add.s64 	%rd5, %rd4, %rd3;
	ld.const.u32 	%r2, [%rd5];
	add.s64 	%rd6, %rd2, %rd3;
	ld.global.u32 	%r3, [%rd6];
	add.s32 	%r4, %r3, %r2;
	st.global.u32 	[%rd6], %r4;
	ret;

}


// ===== COMPILED SASS (sm_100) =====

	.target	sm_100

	.elftype	@"ET_EXEC"


//--------------------- .note.nv.tkinfo           --------------------------
	.section	.note.nv.tkinfo,"",@"SHT_NOTE"
	.sectionflags	@"SHF_NOTE_NV_TKINFO"
	.tkinfo
        /*0018*/ 	.word	0x00000002
        /*0030*/ 	.string	""
        /*0030*/ 	.string	"ptxas"
        /*0030*/ 	.string	"Cuda compilation tools, release 13.0, V13.0.88"
        /*0030*/ 	.string	"Build cuda_13.0.r13.0/compiler.36424714_0"
        /*0030*/ 	.string	"-arch sm_100 -m 64 "



//--------------------- .note.nv.cuinfo           --------------------------
	.section	.note.nv.cuinfo,"",@"SHT_NOTE"
	.sectionflags	@"SHF_NOTE_NV_CUINFO"
        /*0018*/ 	.short	0x0002
        /*001a*/ 	.short	0x0064
        /*001c*/ 	.short	0x0082
	.zero		2


//--------------------- .nv.info                  --------------------------
	.section	.nv.info,"",@"SHT_CUDA_INFO"
	.align	4


	//----- nvinfo : EIATTR_REGCOUNT
	.align		4
        /*0000*/ 	.byte	0x04, 0x2f
        /*0002*/ 	.short	(.L_2 - .L_1)
	.align		4
.L_1:
        /*0004*/ 	.word	index@(_Z6kernelPi)
        /*0008*/ 	.word	0x00000008


	//----- nvinfo : EIATTR_FRAME_SIZE
	.align		4
.L_2:
        /*000c*/ 	.byte	0x04, 0x11
        /*000e*/ 	.short	(.L_4 - .L_3)
	.align		4
.L_3:
        /*0010*/ 	.word	index@(_Z6kernelPi)
        /*0014*/ 	.word	0x00000000


	//----- nvinfo : EIATTR_MIN_STACK_SIZE
	.align		4
.L_4:
        /*0018*/ 	.byte	0x04, 0x12
        /*001a*/ 	.short	(.L_6 - .L_5)
	.align		4
.L_5:
        /*001c*/ 	.word	index@(_Z6kernelPi)
        /*0020*/ 	.word	0x00000000
.L_6:


//--------------------- .nv.compat                --------------------------
	.section	.nv.compat,"",@"SHT_CUDA_COMPAT_INFO"
	.align	4
        /*0000*/ 	.byte	0x02, 0x09, 0x00, 0x00, 0x02, 0x02, 0x01, 0x00, 0x02, 0x05, 0x05, 0x00, 0x03, 0x07, 0x01, 0x01
        /*0010*/ 	.byte	0x02, 0x03, 0x00, 0x00, 0x02, 0x06, 0x01, 0x00, 0x04, 0x0b, 0x08, 0x00, 0x09, 0x00, 0x00, 0x00
        /*0020*/ 	.byte	0x00, 0x00, 0x00, 0x00


//--------------------- .nv.info._Z6kernelPi      --------------------------
	.section	.nv.info._Z6kernelPi,"",@"SHT_CUDA_INFO"
	.sectionflags	@""
	.align	4


	//----- nvinfo : EIATTR_CUDA_API_VERSION
	.align		4
        /*0000*/ 	.byte	0x04, 0x37
        /*0002*/ 	.short	(.L_8 - .L_7)
.L_7:
        /*0004*/ 	.word	0x00000082


	//----- nvinfo : EIATTR_KPARAM_INFO
	.align		4
.L_8:
        /*0008*/ 	.byte	0x04, 0x17
        /*000a*/ 	.short	(.L_10 - .L_9)
.L_9:
        /*000c*/ 	.word	0x00000000
        /*0010*/ 	.short	0x0000
        /*0012*/ 	.short	0x0000
        /*0014*/ 	.byte	0x00, 0xf5, 0x21, 0x00


	//----- nvinfo : EIATTR_SPARSE_MMA_MASK
	.align		4
.L_10:
        /*0018*/ 	.byte	0x03, 0x50
        /*001a*/ 	.short	0x0000


	//----- nvinfo : EIATTR_MAXREG_COUNT
	.align		4
        /*001c*/ 	.byte	0x03, 0x1b
        /*001e*/ 	.short	0x00ff


	//----- nvinfo : EIATTR_MERCURY_ISA_VERSION
	.align		4
        /*0020*/ 	.byte	0x03, 0x5f
        /*0022*/ 	.short	0x0101


	//----- nvinfo : EIATTR_VRC_CTA_INIT_COUNT
	.align		4
        /*0024*/ 	.byte	0x02, 0x4a
	.zero		1
	.zero		1


	//----- nvinfo : EIATTR_EXIT_INSTR_OFFSETS
	.align		4
        /*0028*/ 	.byte	0x04, 0x1c
        /*002a*/ 	.short	(.L_12 - .L_11)


	//   ....[0]....
.L_11:
        /*002c*/ 	.word	0x000000b0


	//----- nvinfo : EIATTR_CBANK_PARAM_SIZE
	.align		4
.L_12:
        /*0030*/ 	.byte	0x03, 0x19
        /*0032*/ 	.short	0x0008


	//----- nvinfo : EIATTR_PARAM_CBANK
	.align		4
        /*0034*/ 	.byte	0x04, 0x0a
        /*0036*/ 	.short	(.L_14 - .L_13)
	.align		4
.L_13:
        /*0038*/ 	.word	index@(.nv.constant0._Z6kernelPi)
        /*003c*/ 	.short	0x0380
        /*003e*/ 	.short	0x0008


	//----- nvinfo : EIATTR_SW_WAR
	.align		4
.L_14:
        /*0040*/ 	.byte	0x04, 0x36
        /*0042*/ 	.short	(.L_16 - .L_15)
.L_15:
        /*0044*/ 	.word	0x00000008
.L_16:


//--------------------- .nv.callgraph             --------------------------
	.section	.nv.callgraph,"",@"SHT_CUDA_CALLGRAPH"
	.align	4
	.sectionentsize	8
	.align		4
        /*0000*/ 	.word	0x00000000
	.align		4
        /*0004*/ 	.word	0xffffffff
	.align		4
        /*0008*/ 	.word	0x00000000
	.align		4
        /*000c*/ 	.word	0xfffffffe
	.align		4
        /*0010*/ 	.word	0x00000000
	.align		4
        /*0014*/ 	.word	0xfffffffd
	.align		4
        /*0018*/ 	.word	0x00000000
	.align		4
        /*001c*/ 	.word	0xfffffffc


//--------------------- .nv.constant3             --------------------------
	.section	.nv.constant3,"a",@progbits
	.align	4
.nv.constant3:
	.type		dev_const_a,@object
	.size		dev_const_a,(.L_0 - dev_const_a)
dev_const_a:
	.zero		16
.L_0:


//--------------------- .text._Z6kernelPi         --------------------------
	.section	.text._Z6kernelPi,"ax",@progbits
	.align	128
        .global         _Z6kernelPi
        .type           _Z6kernelPi,@function
        .size           _Z6kernelPi,(.L_x_1 - _Z6kernelPi)
        .other          _Z6kernelPi,@"STO_CUDA_ENTRY STV_DEFAULT"
_Z6kernelPi:
.text._Z6kernelPi:
[----:B------:R-:W-:Y:S01]  /*0000*/  LDC R1, c[0x0][0x37c] ;  /* 0x0000df00ff017b82 */ /* 0x000fe20000000800 */
[----:B------:R-:W0:Y:S01]  /*0010*/  S2R R2, SR_TID.X ;  /* 0x0000000000027919 */ /* 0x000e220000002100 */
[----:B------:R-:W1:Y:S01]  /*0020*/  LDCU.64 UR6, c[0x0][0x380] ;  /* 0x00007000ff0677ac */ /* 0x000e620008000a00 */
[----:B------:R-:W2:Y:S01]  /*0030*/  LDCU.64 UR4, c[0x0][0x358] ;  /* 0x00006b00ff0477ac */ /* 0x000ea20008000a00 */
[----:B0-----:R-:W-:-:S03]  /*0040*/  IMAD.WIDE.U32 R2, R2, 0x4, RZ ;  /* 0x0000000402027825 */ /* 0x001fc600078e00ff */
[----:B-1----:R-:W-:-:S04]  /*0050*/  IADD3 R4, P0, PT, R2, UR6, RZ ;  /* 0x0000000602047c10 */ /* 0x002fc8000ff1e0ff */
[----:B------:R-:W-:-:S05]  /*0060*/  IADD3.X R5, PT, PT, R3, UR7, RZ, P0, !PT ;  /* 0x0000000703057c10 */ /* 0x000fca00087fe4ff */
[----:B--2---:R-:W2:Y:S01]  /*0070*/  LDG.E R3, desc[UR4][R4.64] ;  /* 0x0000000404037981 */ /* 0x004ea2000c1e1900 */
[----:B------:R-:W2:Y:S02]  /*0080*/  LDC R0, c[0x3][R2] ;  /* 0x00c0000002007b82 */ /* 0x000ea40000000800 */
[----:B--2---:R-:W-:-:S05]  /*0090*/  IADD3 R3, PT, PT, R0, R3, RZ ;  /* 0x0000000300037210 */ /* 0x004fca0007ffe0ff */
[----:B------:R-:W-:Y:S01]  /*00a0*/  STG.E desc[UR4][R4.64], R3 ;  /* 0x0000000304007986 */ /* 0x000fe2000c101904 */
[----:B------:R-:W-:Y:S05]  /*00b0*/  EXIT ;  /* 0x000000000000794d */ /* 0x000fea0003800000 */
.L_x_0:
[----:B------:R-:W-:-:S00]  /*00c0*/  BRA `(.L_x_0) ;  /* 0xfffffffc00fc7947 */ /* 0x000fc0000383ffff */
[----:B------:R-:W-:-:S00]  /*00d0*/  NOP ;  /* 0x0000000000007918 */ /* 0x000fc00000000000 */
        /* <DEDUP_REMOVED lines=10> */
.L_x_1:


//--------------------- .nv.shared.reserved.0     --------------------------
	.section	.nv.shared.reserved.0,"aw",@nobits
	.weak		__nv_reservedSMEM_offset_0_alias
	.size		__nv_reservedSMEM_offset_0_alias, 0, 64
	.other		__nv_reservedSMEM_offset_0_alias,@"STO_CUDA_RESERVED_SHARED STV_DEFAULT"
__nv_reservedSMEM_offset_0_alias:
	.zero		0
	.zero		64


//--------------------- .nv.constant0._Z6kernelPi --------------------------
	.section	.nv.constant0._Z6kernelPi,"a",@progbits
	.sectionflags	@""
	.align	4
.nv.constant0._Z6kernelPi:
	.zero		904


//--------------------- SYMBOLS --------------------------

	.type		.nv.reservedSmem.offset0,@object
	.size		.nv.reservedSmem.offset0,0x4
